
	.version 1.4
	.target sm_13
	// compiled with /sciclone/data20/adwait/software/cuda/open64/lib//be
	// nvopencc 4.0 built on 2011-05-12

	//-----------------------------------------------------------
	// Compiling /tmp/tmpxft_00009b50_00000000-7_ex_particle_CUDA_naive_seq.cpp3.i (/local/scr/adwait/TMPDIR/ccBI#.jOcw0k)
	//-----------------------------------------------------------

	//-----------------------------------------------------------
	// Options:
	//-----------------------------------------------------------
	//  Target:ptx, ISA:sm_13, Endian:little, Pointer Size:64
	//  -O3	(Optimization level)
	//  -g0	(Debug level)
	//  -m2	(Report advisories)
	//-----------------------------------------------------------

	.file	1	"<command-line>"
	.file	2	"/tmp/tmpxft_00009b50_00000000-6_ex_particle_CUDA_naive_seq.cudafe2.gpu"
	.file	3	"/usr/lib/gcc/x86_64-redhat-linux/4.4.6/include/stddef.h"
	.file	4	"/sciclone/data20/adwait/software/cuda/include/crt/device_runtime.h"
	.file	5	"/sciclone/data20/adwait/software/cuda/include/host_defines.h"
	.file	6	"/sciclone/data20/adwait/software/cuda/include/builtin_types.h"
	.file	7	"/sciclone/data20/adwait/software/cuda/include/device_types.h"
	.file	8	"/sciclone/data20/adwait/software/cuda/include/driver_types.h"
	.file	9	"/sciclone/data20/adwait/software/cuda/include/surface_types.h"
	.file	10	"/sciclone/data20/adwait/software/cuda/include/texture_types.h"
	.file	11	"/sciclone/data20/adwait/software/cuda/include/vector_types.h"
	.file	12	"/sciclone/data20/adwait/software/cuda/include/device_launch_parameters.h"
	.file	13	"/sciclone/data20/adwait/software/cuda/include/crt/storage_class.h"
	.file	14	"/usr/include/bits/types.h"
	.file	15	"/usr/include/time.h"
	.file	16	"ex_particle_CUDA_naive_seq.cu"
	.file	17	"/sciclone/data20/adwait/software/cuda/include/common_functions.h"
	.file	18	"/sciclone/data20/adwait/software/cuda/include/math_functions.h"
	.file	19	"/sciclone/data20/adwait/software/cuda/include/math_constants.h"
	.file	20	"/sciclone/data20/adwait/software/cuda/include/device_functions.h"
	.file	21	"/sciclone/data20/adwait/software/cuda/include/sm_11_atomic_functions.h"
	.file	22	"/sciclone/data20/adwait/software/cuda/include/sm_12_atomic_functions.h"
	.file	23	"/sciclone/data20/adwait/software/cuda/include/sm_13_double_functions.h"
	.file	24	"/sciclone/data20/adwait/software/cuda/include/sm_20_atomic_functions.h"
	.file	25	"/sciclone/data20/adwait/software/cuda/include/sm_20_intrinsics.h"
	.file	26	"/sciclone/data20/adwait/software/cuda/include/surface_functions.h"
	.file	27	"/sciclone/data20/adwait/software/cuda/include/texture_fetch_functions.h"
	.file	28	"/sciclone/data20/adwait/software/cuda/include/math_functions_dbl_ptx3.h"


	.entry _Z6kernelPdS_S_S_S_S_i (
		.param .u64 __cudaparm__Z6kernelPdS_S_S_S_S_i_arrayX,
		.param .u64 __cudaparm__Z6kernelPdS_S_S_S_S_i_arrayY,
		.param .u64 __cudaparm__Z6kernelPdS_S_S_S_S_i_CDF,
		.param .u64 __cudaparm__Z6kernelPdS_S_S_S_S_i_u,
		.param .u64 __cudaparm__Z6kernelPdS_S_S_S_S_i_xj,
		.param .u64 __cudaparm__Z6kernelPdS_S_S_S_S_i_yj,
		.param .s32 __cudaparm__Z6kernelPdS_S_S_S_S_i_Nparticles)
	{
	.reg .u16 %rh<4>;
	.reg .u32 %r<15>;
	.reg .u64 %rd<21>;
	.reg .f64 %fd<6>;
	.reg .pred %p<7>;
	.loc	16	113	0
$LDWbegin__Z6kernelPdS_S_S_S_S_i:
	cvt.s32.u16 	%r1, %ctaid.x;
	cvt.u16.u32 	%rh1, %r1;
	mov.u16 	%rh2, %ntid.x;
	mul.wide.u16 	%r2, %rh1, %rh2;
	cvt.u32.u16 	%r3, %tid.x;
	add.u32 	%r4, %r3, %r2;
	ld.param.s32 	%r5, [__cudaparm__Z6kernelPdS_S_S_S_S_i_Nparticles];
	setp.le.s32 	%p1, %r5, %r4;
	@%p1 bra 	$Lt_0_3842;
	mov.u32 	%r6, 0;
	ld.param.s32 	%r5, [__cudaparm__Z6kernelPdS_S_S_S_S_i_Nparticles];
	setp.le.s32 	%p2, %r5, %r6;
	@%p2 bra 	$Lt_0_5890;
	ld.param.s32 	%r5, [__cudaparm__Z6kernelPdS_S_S_S_S_i_Nparticles];
	mov.s32 	%r7, %r5;
	cvt.s64.s32 	%rd1, %r4;
	mul.wide.s32 	%rd2, %r4, 8;
	ld.param.u64 	%rd3, [__cudaparm__Z6kernelPdS_S_S_S_S_i_u];
	add.u64 	%rd4, %rd3, %rd2;
	ld.global.f64 	%fd1, [%rd4+0];
	ld.param.u64 	%rd5, [__cudaparm__Z6kernelPdS_S_S_S_S_i_CDF];
	mov.s32 	%r8, 0;
	mov.s32 	%r9, %r7;
$Lt_0_4866:
 //<loop> Loop body line 113, nesting depth: 1, estimated iterations: unknown
	cvt.s64.s32 	%rd6, %r8;
	mul.wide.s32 	%rd7, %r8, 8;
	ld.param.u64 	%rd5, [__cudaparm__Z6kernelPdS_S_S_S_S_i_CDF];
	add.u64 	%rd8, %rd5, %rd7;
	ld.global.f64 	%fd2, [%rd8+0];
	setp.ge.f64 	%p3, %fd2, %fd1;
	@!%p3 bra 	$Lt_0_5122;
	.loc	16	124	0
	mov.s32 	%r10, %r8;
	.loc	16	125	0
	bra.uni 	$Lt_0_258;
$Lt_0_5122:
	.loc	16	122	0
	add.s32 	%r8, %r8, 1;
	.loc	16	113	0
	ld.param.s32 	%r5, [__cudaparm__Z6kernelPdS_S_S_S_S_i_Nparticles];
	.loc	16	122	0
	setp.ne.s32 	%p4, %r8, %r5;
	@%p4 bra 	$Lt_0_4866;
	bra.uni 	$Lt_0_4354;
$Lt_0_5890:
	cvt.s64.s32 	%rd9, %r4;
	mul.wide.s32 	%rd2, %r4, 8;
$Lt_0_4354:
	mov.s32 	%r10, -1;
$Lt_0_258:
	.loc	16	113	0
	ld.param.s32 	%r5, [__cudaparm__Z6kernelPdS_S_S_S_S_i_Nparticles];
	.loc	16	132	0
	sub.s32 	%r11, %r5, 1;
	mov.s32 	%r12, -1;
	setp.eq.s32 	%p5, %r10, %r12;
	selp.s32 	%r13, %r11, %r10, %p5;
	cvt.s64.s32 	%rd10, %r13;
	mul.wide.s32 	%rd11, %r13, 8;
	ld.param.u64 	%rd12, [__cudaparm__Z6kernelPdS_S_S_S_S_i_arrayX];
	add.u64 	%rd13, %rd12, %rd11;
	ld.global.f64 	%fd3, [%rd13+0];
	ld.param.u64 	%rd14, [__cudaparm__Z6kernelPdS_S_S_S_S_i_xj];
	add.u64 	%rd15, %rd14, %rd2;
	st.global.f64 	[%rd15+0], %fd3;
	.loc	16	133	0
	ld.param.u64 	%rd16, [__cudaparm__Z6kernelPdS_S_S_S_S_i_arrayY];
	add.u64 	%rd17, %rd16, %rd11;
	ld.global.f64 	%fd4, [%rd17+0];
	ld.param.u64 	%rd18, [__cudaparm__Z6kernelPdS_S_S_S_S_i_yj];
	add.u64 	%rd19, %rd18, %rd2;
	st.global.f64 	[%rd19+0], %fd4;
$Lt_0_3842:
	.loc	16	136	0
	exit;
$LDWend__Z6kernelPdS_S_S_S_S_i:
	} // _Z6kernelPdS_S_S_S_S_i




// ===== COMPILED SASS (sm_100) =====

	.target	sm_100

	.elftype	@"ET_EXEC"


//--------------------- .note.nv.tkinfo           --------------------------
	.section	.note.nv.tkinfo,"",@"SHT_NOTE"
	.sectionflags	@"SHF_NOTE_NV_TKINFO"
	.tkinfo
        /*0018*/ 	.word	0x00000002
        /*0030*/ 	.string	""
        /*0030*/ 	.string	"ptxas"
        /*0030*/ 	.string	"Cuda compilation tools, release 13.0, V13.0.88"
        /*0030*/ 	.string	"Build cuda_13.0.r13.0/compiler.36424714_0"
        /*0030*/ 	.string	"-arch sm_100 "



//--------------------- .note.nv.cuinfo           --------------------------
	.section	.note.nv.cuinfo,"",@"SHT_NOTE"
	.sectionflags	@"SHF_NOTE_NV_CUINFO"
        /*0018*/ 	.short	0x0002
        /*001a*/ 	.short	0x000d
        /*001c*/ 	.short	0x0082
	.zero		2


//--------------------- .nv.info                  --------------------------
	.section	.nv.info,"",@"SHT_CUDA_INFO"
	.align	4


	//----- nvinfo : EIATTR_REGCOUNT
	.align		4
        /*0000*/ 	.byte	0x04, 0x2f
        /*0002*/ 	.short	(.L_1 - .L_0)
	.align		4
.L_0:
        /*0004*/ 	.word	index@(_Z6kernelPdS_S_S_S_S_i)
        /*0008*/ 	.word	0x0000000e


	//----- nvinfo : EIATTR_FRAME_SIZE
	.align		4
.L_1:
        /*000c*/ 	.byte	0x04, 0x11
        /*000e*/ 	.short	(.L_3 - .L_2)
	.align		4
.L_2:
        /*0010*/ 	.word	index@(_Z6kernelPdS_S_S_S_S_i)
        /*0014*/ 	.word	0x00000000


	//----- nvinfo : EIATTR_MIN_STACK_SIZE
	.align		4
.L_3:
        /*0018*/ 	.byte	0x04, 0x12
        /*001a*/ 	.short	(.L_5 - .L_4)
	.align		4
.L_4:
        /*001c*/ 	.word	index@(_Z6kernelPdS_S_S_S_S_i)
        /*0020*/ 	.word	0x00000000
.L_5:


//--------------------- .nv.compat                --------------------------
	.section	.nv.compat,"",@"SHT_CUDA_COMPAT_INFO"
	.align	4
        /*0000*/ 	.byte	0x02, 0x09, 0x00, 0x00, 0x02, 0x02, 0x01, 0x00, 0x02, 0x05, 0x05, 0x00, 0x03, 0x07, 0x01, 0x01
        /*0010*/ 	.byte	0x02, 0x03, 0x00, 0x00, 0x02, 0x06, 0x01, 0x00, 0x04, 0x0b, 0x08, 0x00, 0x01, 0x00, 0x00, 0x00
        /*0020*/ 	.byte	0x00, 0x00, 0x00, 0x00


//--------------------- .nv.info._Z6kernelPdS_S_S_S_S_i --------------------------
	.section	.nv.info._Z6kernelPdS_S_S_S_S_i,"",@"SHT_CUDA_INFO"
	.sectionflags	@""
	.align	4


	//----- nvinfo : EIATTR_CUDA_API_VERSION
	.align		4
        /*0000*/ 	.byte	0x04, 0x37
        /*0002*/ 	.short	(.L_7 - .L_6)
.L_6:
        /*0004*/ 	.word	0x00000082


	//----- nvinfo : EIATTR_KPARAM_INFO
	.align		4
.L_7:
        /*0008*/ 	.byte	0x04, 0x17
        /*000a*/ 	.short	(.L_9 - .L_8)
.L_8:
        /*000c*/ 	.word	0x00000000
        /*0010*/ 	.short	0x0006
        /*0012*/ 	.short	0x0030
        /*0014*/ 	.byte	0x00, 0xf0, 0x11, 0x00


	//----- nvinfo : EIATTR_KPARAM_INFO
	.align		4
.L_9:
        /*0018*/ 	.byte	0x04, 0x17
        /*001a*/ 	.short	(.L_11 - .L_10)
.L_10:
        /*001c*/ 	.word	0x00000000
        /*0020*/ 	.short	0x0005
        /*0022*/ 	.short	0x0028
        /*0024*/ 	.byte	0x00, 0xf0, 0x21, 0x00


	//----- nvinfo : EIATTR_KPARAM_INFO
	.align		4
.L_11:
        /*0028*/ 	.byte	0x04, 0x17
        /*002a*/ 	.short	(.L_13 - .L_12)
.L_12:
        /*002c*/ 	.word	0x00000000
        /*0030*/ 	.short	0x0004
        /*0032*/ 	.short	0x0020
        /*0034*/ 	.byte	0x00, 0xf0, 0x21, 0x00


	//----- nvinfo : EIATTR_KPARAM_INFO
	.align		4
.L_13:
        /*0038*/ 	.byte	0x04, 0x17
        /*003a*/ 	.short	(.L_15 - .L_14)
.L_14:
        /*003c*/ 	.word	0x00000000
        /*0040*/ 	.short	0x0003
        /*0042*/ 	.short	0x0018
        /*0044*/ 	.byte	0x00, 0xf0, 0x21, 0x00


	//----- nvinfo : EIATTR_KPARAM_INFO
	.align		4
.L_15:
        /*0048*/ 	.byte	0x04, 0x17
        /*004a*/ 	.short	(.L_17 - .L_16)
.L_16:
        /*004c*/ 	.word	0x00000000
        /*0050*/ 	.short	0x0002
        /*0052*/ 	.short	0x0010
        /*0054*/ 	.byte	0x00, 0xf0, 0x21, 0x00


	//----- nvinfo : EIATTR_KPARAM_INFO
	.align		4
.L_17:
        /*0058*/ 	.byte	0x04, 0x17
        /*005a*/ 	.short	(.L_19 - .L_18)
.L_18:
        /*005c*/ 	.word	0x00000000
        /*0060*/ 	.short	0x0001
        /*0062*/ 	.short	0x0008
        /*0064*/ 	.byte	0x00, 0xf0, 0x21, 0x00


	//----- nvinfo : EIATTR_KPARAM_INFO
	.align		4
.L_19:
        /*0068*/ 	.byte	0x04, 0x17
        /*006a*/ 	.short	(.L_21 - .L_20)
.L_20:
        /*006c*/ 	.word	0x00000000
        /*0070*/ 	.short	0x0000
        /*0072*/ 	.short	0x0000
        /*0074*/ 	.byte	0x00, 0xf0, 0x21, 0x00


	//----- nvinfo : EIATTR_SPARSE_MMA_MASK
	.align		4
.L_21:
        /*0078*/ 	.byte	0x03, 0x50
        /*007a*/ 	.short	0x0000


	//----- nvinfo : EIATTR_MAXREG_COUNT
	.align		4
        /*007c*/ 	.byte	0x03, 0x1b
        /*007e*/ 	.short	0x00ff


	//----- nvinfo : EIATTR_MERCURY_ISA_VERSION
	.align		4
        /*0080*/ 	.byte	0x03, 0x5f
        /*0082*/ 	.short	0x0101


	//----- nvinfo : EIATTR_VRC_CTA_INIT_COUNT
	.align		4
        /*0084*/ 	.byte	0x02, 0x4a
	.zero		1
	.zero		1


	//----- nvinfo : EIATTR_EXIT_INSTR_OFFSETS
	.align		4
        /*0088*/ 	.byte	0x04, 0x1c
        /*008a*/ 	.short	(.L_23 - .L_22)


	//   ....[0]....
.L_22:
        /*008c*/ 	.word	0x000000a0


	//   ....[1]....
        /*0090*/ 	.word	0x00000320


	//----- nvinfo : EIATTR_CRS_STACK_SIZE
	.align		4
.L_23:
        /*0094*/ 	.byte	0x04, 0x1e
        /*0096*/ 	.short	(.L_25 - .L_24)
.L_24:
        /*0098*/ 	.word	0x00000000


	//----- nvinfo : EIATTR_CBANK_PARAM_SIZE
	.align		4
.L_25:
        /*009c*/ 	.byte	0x03, 0x19
        /*009e*/ 	.short	0x0034


	//----- nvinfo : EIATTR_PARAM_CBANK
	.align		4
        /*00a0*/ 	.byte	0x04, 0x0a
        /*00a2*/ 	.short	(.L_27 - .L_26)
	.align		4
.L_26:
        /*00a4*/ 	.word	index@(.nv.constant0._Z6kernelPdS_S_S_S_S_i)
        /*00a8*/ 	.short	0x0380
        /*00aa*/ 	.short	0x0034


	//----- nvinfo : EIATTR_SW_WAR
	.align		4
.L_27:
        /*00ac*/ 	.byte	0x04, 0x36
        /*00ae*/ 	.short	(.L_29 - .L_28)
.L_28:
        /*00b0*/ 	.word	0x00000008
.L_29:


//--------------------- .nv.callgraph             --------------------------
	.section	.nv.callgraph,"",@"SHT_CUDA_CALLGRAPH"
	.align	4
	.sectionentsize	8
	.align		4
        /*0000*/ 	.word	0x00000000
	.align		4
        /*0004*/ 	.word	0xffffffff
	.align		4
        /*0008*/ 	.word	0x00000000
	.align		4
        /*000c*/ 	.word	0xfffffffe
	.align		4
        /*0010*/ 	.word	0x00000000
	.align		4
        /*0014*/ 	.word	0xfffffffd
	.align		4
        /*0018*/ 	.word	0x00000000
	.align		4
        /*001c*/ 	.word	0xfffffffc


//--------------------- .text._Z6kernelPdS_S_S_S_S_i --------------------------
	.section	.text._Z6kernelPdS_S_S_S_S_i,"ax",@progbits
	.align	128
.text._Z6kernelPdS_S_S_S_S_i:
        .type           _Z6kernelPdS_S_S_S_S_i,@function
        .size           _Z6kernelPdS_S_S_S_S_i,(.L_x_6 - _Z6kernelPdS_S_S_S_S_i)
        .other          _Z6kernelPdS_S_S_S_S_i,@"STO_CUDA_ENTRY STV_DEFAULT"
_Z6kernelPdS_S_S_S_S_i:
[----:B------:R-:W-:Y:S01]  /*0000*/  LDC R1, c[0x0][0x37c] ;  /* 0x0000df00ff017b82 */ /* 0x000fe20000000800 */
[----:B------:R-:W0:Y:S07]  /*0010*/  S2R R0, SR_TID.X ;  /* 0x0000000000007919 */ /* 0x000e2e0000002100 */
[----:B------:R-:W1:Y:S01]  /*0020*/  S2UR UR4, SR_CTAID.X ;  /* 0x00000000000479c3 */ /* 0x000e620000002500 */
[----:B------:R-:W2:Y:S07]  /*0030*/  LDCU UR6, c[0x0][0x3b0] ;  /* 0x00007600ff0677ac */ /* 0x000eae0008000800 */
[----:B------:R-:W3:Y:S01]  /*0040*/  LDC R3, c[0x0][0x360] ;  /* 0x0000d800ff037b82 */ /* 0x000ee20000000800 */
[----:B-1----:R-:W-:Y:S01]  /*0050*/  ULOP3.LUT UR4, UR4, 0xffff, URZ, 0xc0, !UPT ;  /* 0x0000ffff04047892 */ /* 0x002fe2000f8ec0ff */
[----:B0-----:R-:W-:-:S02]  /*0060*/  LOP3.LUT R0, R0, 0xffff, RZ, 0xc0, !PT ;  /* 0x0000ffff00007812 */ /* 0x001fc400078ec0ff */
[----:B---3--:R-:W-:-:S05]  /*0070*/  LOP3.LUT R3, R3, 0xffff, RZ, 0xc0, !PT ;  /* 0x0000ffff03037812 */ /* 0x008fca00078ec0ff */
[----:B------:R-:W-:-:S05]  /*0080*/  IMAD R0, R3, UR4, R0 ;  /* 0x0000000403007c24 */ /* 0x000fca000f8e0200 */
[----:B--2---:R-:W-:-:S13]  /*0090*/  ISETP.GE.AND P0, PT, R0, UR6, PT ;  /* 0x0000000600007c0c */ /* 0x004fda000bf06270 */
[----:B------:R-:W-:Y:S05]  /*00a0*/  @P0 EXIT ;  /* 0x000000000000094d */ /* 0x000fea0003800000 */
[----:B------:R-:W-:Y:S01]  /*00b0*/  UISETP.GT.AND UP0, UPT, UR6, URZ, UPT ;  /* 0x000000ff0600728c */ /* 0x000fe2000bf04270 */
[----:B------:R-:W-:Y:S01]  /*00c0*/  BSSY.RECONVERGENT B0, `(.L_x_0) ;  /* 0x0000015000007945 */ /* 0x000fe20003800200 */
[----:B------:R-:W0:Y:S07]  /*00d0*/  LDCU.64 UR4, c[0x0][0x358] ;  /* 0x00006b00ff0477ac */ /* 0x000e2e0008000a00 */
[----:B------:R-:W-:Y:S05]  /*00e0*/  BRA.U !UP0, `(.L_x_1) ;  /* 0x0000000108407547 */ /* 0x000fea000b800000 */
[----:B------:R-:W1:Y:S01]  /*00f0*/  LDCU.64 UR6, c[0x0][0x398] ;  /* 0x00007300ff0677ac */ /* 0x000e620008000a00 */
[----:B------:R-:W-:Y:S01]  /*0100*/  IMAD.WIDE R2, R0, 0x8, RZ ;  /* 0x0000000800027825 */ /* 0x000fe200078e02ff */
[----:B------:R-:W2:Y:S02]  /*0110*/  LDC.64 R8, c[0x0][0x390] ;  /* 0x0000e400ff087b82 */ /* 0x000ea40000000a00 */
[----:B-1----:R-:W-:Y:S01]  /*0120*/  IADD3 R4, P0, PT, R2, UR6, RZ ;  /* 0x0000000602047c10 */ /* 0x002fe2000ff1e0ff */
[----:B------:R-:W-:Y:S01]  /*0130*/  IMAD.MOV.U32 R11, RZ, RZ, RZ ;  /* 0x000000ffff0b7224 */ /* 0x000fe200078e00ff */
[----:B------:R-:W1:Y:S02]  /*0140*/  LDCU UR6, c[0x0][0x3b0] ;  /* 0x00007600ff0677ac */ /* 0x000e640008000800 */
[----:B------:R-:W-:-:S06]  /*0150*/  IADD3.X R5, PT, PT, R3, UR7, RZ, P0, !PT ;  /* 0x0000000703057c10 */ /* 0x000fcc00087fe4ff */
[----:B0-----:R-:W5:Y:S03]  /*0160*/  LDG.E.64 R4, desc[UR4][R4.64] ;  /* 0x0000000404047981 */ /* 0x001f66000c1e1b00 */
.L_x_3:
[----:B--2---:R-:W-:-:S06]  /*0170*/  IMAD.WIDE R6, R11, 0x8, R8 ;  /* 0x000000080b067825 */ /* 0x004fcc00078e0208 */
[----:B------:R-:W2:Y:S02]  /*0180*/  LDG.E.64 R6, desc[UR4][R6.64] ;  /* 0x0000000406067981 */ /* 0x000ea4000c1e1b00 */
[----:B--2--5:R-:W-:-:S14]  /*0190*/  DSETP.GE.AND P0, PT, R6, R4, PT ;  /* 0x000000040600722a */ /* 0x024fdc0003f06000 */
[----:B------:R-:W-:Y:S05]  /*01a0*/  @P0 BRA `(.L_x_2) ;  /* 0x0000000000180947 */ /* 0x000fea0003800000 */
[----:B------:R-:W-:-:S05]  /*01b0*/  VIADD R11, R11, 0x1 ;  /* 0x000000010b0b7836 */ /* 0x000fca0000000000 */
[----:B-1----:R-:W-:-:S13]  /*01c0*/  ISETP.NE.AND P0, PT, R11, UR6, PT ;  /* 0x000000060b007c0c */ /* 0x002fda000bf05270 */
[----:B------:R-:W-:Y:S05]  /*01d0*/  @P0 BRA `(.L_x_3) ;  /* 0xfffffffc00e40947 */ /* 0x000fea000383ffff */
[----:B------:R-:W-:Y:S05]  /*01e0*/  BRA `(.L_x_4) ;  /* 0x0000000000047947 */ /* 0x000fea0003800000 */
.L_x_1:
[----:B------:R-:W-:-:S07]  /*01f0*/  IMAD.WIDE R2, R0, 0x8, RZ ;  /* 0x0000000800027825 */ /* 0x000fce00078e02ff */
.L_x_4:
[----:B------:R-:W-:-:S07]  /*0200*/  IMAD.MOV.U32 R11, RZ, RZ, -0x1 ;  /* 0xffffffffff0b7424 */ /* 0x000fce00078e00ff */
.L_x_2:
[----:B01----:R-:W-:Y:S05]  /*0210*/  BSYNC.RECONVERGENT B0 ;  /* 0x0000000000007941 */ /* 0x003fea0003800200 */
.L_x_0:
[----:B------:R-:W0:Y:S01]  /*0220*/  LDC R0, c[0x0][0x3b0] ;  /* 0x0000ec00ff007b82 */ /* 0x000e220000000800 */
[----:B------:R-:W-:Y:S01]  /*0230*/  ISETP.NE.AND P0, PT, R11, -0x1, PT ;  /* 0xffffffff0b00780c */ /* 0x000fe20003f05270 */
[----:B------:R-:W1:Y:S06]  /*0240*/  LDCU.128 UR8, c[0x0][0x3a0] ;  /* 0x00007400ff0877ac */ /* 0x000e6c0008000c00 */
[----:B------:R-:W2:Y:S08]  /*0250*/  LDC.64 R4, c[0x0][0x380] ;  /* 0x0000e000ff047b82 */ /* 0x000eb00000000a00 */
[----:B------:R-:W3:Y:S01]  /*0260*/  LDC.64 R6, c[0x0][0x388] ;  /* 0x0000e200ff067b82 */ /* 0x000ee20000000a00 */
[----:B0-----:R-:W-:-:S04]  /*0270*/  @!P0 VIADD R11, R0, 0xffffffff ;  /* 0xffffffff000b8836 */ /* 0x001fc80000000000 */
[----:B--2---:R-:W-:-:S06]  /*0280*/  IMAD.WIDE R4, R11, 0x8, R4 ;  /* 0x000000080b047825 */ /* 0x004fcc00078e0204 */
[----:B------:R-:W2:Y:S01]  /*0290*/  LDG.E.64 R4, desc[UR4][R4.64] ;  /* 0x0000000404047981 */ /* 0x000ea2000c1e1b00 */
[----:B-1----:R-:W-:Y:S01]  /*02a0*/  IADD3 R8, P0, PT, R2, UR8, RZ ;  /* 0x0000000802087c10 */ /* 0x002fe2000ff1e0ff */
[----:B---3--:R-:W-:-:S03]  /*02b0*/  IMAD.WIDE R6, R11, 0x8, R6 ;  /* 0x000000080b067825 */ /* 0x008fc600078e0206 */
[----:B------:R-:W-:Y:S02]  /*02c0*/  IADD3.X R9, PT, PT, R3, UR9, RZ, P0, !PT ;  /* 0x0000000903097c10 */ /* 0x000fe400087fe4ff */
[----:B------:R-:W-:-:S03]  /*02d0*/  IADD3 R2, P0, PT, R2, UR10, RZ ;  /* 0x0000000a02027c10 */ /* 0x000fc6000ff1e0ff */
[----:B--2---:R-:W-:Y:S04]  /*02e0*/  STG.E.64 desc[UR4][R8.64], R4 ;  /* 0x0000000408007986 */ /* 0x004fe8000c101b04 */
[----:B------:R-:W2:Y:S01]  /*02f0*/  LDG.E.64 R6, desc[UR4][R6.64] ;  /* 0x0000000406067981 */ /* 0x000ea2000c1e1b00 */
[----:B------:R-:W-:-:S05]  /*0300*/  IADD3.X R3, PT, PT, R3, UR11, RZ, P0, !PT ;  /* 0x0000000b03037c10 */ /* 0x000fca00087fe4ff */
[----:B--2---:R-:W-:Y:S01]  /*0310*/  STG.E.64 desc[UR4][R2.64], R6 ;  /* 0x0000000602007986 */ /* 0x004fe2000c101b04 */
[----:B------:R-:W-:Y:S05]  /*0320*/  EXIT ;  /* 0x000000000000794d */ /* 0x000fea0003800000 */
.L_x_5:
[----:B------:R-:W-:-:S00]  /*0330*/  BRA `(.L_x_5) ;  /* 0xfffffffc00fc7947 */ /* 0x000fc0000383ffff */
[----:B------:R-:W-:-:S00]  /*0340*/  NOP ;  /* 0x0000000000007918 */ /* 0x000fc00000000000 */
        /* <DEDUP_REMOVED lines=11> */
.L_x_6:


//--------------------- .nv.shared.reserved.0     --------------------------
	.section	.nv.shared.reserved.0,"aw",@nobits
	.weak		__nv_reservedSMEM_offset_0_alias
	.size		__nv_reservedSMEM_offset_0_alias, 0, 64
	.other		__nv_reservedSMEM_offset_0_alias,@"STO_CUDA_RESERVED_SHARED STV_DEFAULT"
__nv_reservedSMEM_offset_0_alias:
	.zero		0
	.zero		64


//--------------------- .nv.constant0._Z6kernelPdS_S_S_S_S_i --------------------------
	.section	.nv.constant0._Z6kernelPdS_S_S_S_S_i,"a",@progbits
	.sectionflags	@""
	.align	4
.nv.constant0._Z6kernelPdS_S_S_S_S_i:
	.zero		948


//--------------------- SYMBOLS --------------------------

	.type		.nv.reservedSmem.offset0,@object
	.size		.nv.reservedSmem.offset0,0x4
